//
// Generated by NVIDIA NVVM Compiler
//
// Compiler Build ID: CL-36424714
// Cuda compilation tools, release 13.0, V13.0.88
// Based on NVVM 20.0.0
//

.version 9.0
.target sm_100
.address_size 64

	// .globl	_Z8calcularPd

.visible .entry _Z8calcularPd(
	.param .u64 .ptr .align 1 _Z8calcularPd_param_0
)
{
	.reg .pred 	%p<3>;
	.reg .b32 	%r<9>;
	.reg .b64 	%rd<5>;
	.reg .b64 	%fd<73>;

	ld.param.u64 	%rd1, [_Z8calcularPd_param_0];
	mov.u32 	%r4, %tid.x;
	mov.u32 	%r5, %ctaid.x;
	shl.b32 	%r6, %r5, 10;
	or.b32  	%r1, %r6, %r4;
	setp.gt.u32 	%p1, %r1, 10000;
	@%p1 bra 	$L__BB0_4;
	cvt.rn.f64.u32 	%fd7, %r1;
	fma.rn.f64 	%fd71, %fd7, 0d3F1A36E2EB1C432D, 0d3E012E0BE826D695;
	mov.f64 	%fd72, 0d0000000000000000;
	mov.b32 	%r8, 0;
$L__BB0_2:
	fma.rn.f64 	%fd8, %fd71, %fd71, 0d3FF0000000000000;
	mov.f64 	%fd9, 0d4010000000000000;
	div.rn.f64 	%fd10, %fd9, %fd8;
	add.f64 	%fd11, %fd72, %fd10;
	add.f64 	%fd12, %fd71, 0d3E112E0BE826D695;
	fma.rn.f64 	%fd13, %fd12, %fd12, 0d3FF0000000000000;
	div.rn.f64 	%fd14, %fd9, %fd13;
	add.f64 	%fd15, %fd11, %fd14;
	add.f64 	%fd16, %fd12, 0d3E112E0BE826D695;
	fma.rn.f64 	%fd17, %fd16, %fd16, 0d3FF0000000000000;
	div.rn.f64 	%fd18, %fd9, %fd17;
	add.f64 	%fd19, %fd15, %fd18;
	add.f64 	%fd20, %fd16, 0d3E112E0BE826D695;
	fma.rn.f64 	%fd21, %fd20, %fd20, 0d3FF0000000000000;
	div.rn.f64 	%fd22, %fd9, %fd21;
	add.f64 	%fd23, %fd19, %fd22;
	add.f64 	%fd24, %fd20, 0d3E112E0BE826D695;
	fma.rn.f64 	%fd25, %fd24, %fd24, 0d3FF0000000000000;
	div.rn.f64 	%fd26, %fd9, %fd25;
	add.f64 	%fd27, %fd23, %fd26;
	add.f64 	%fd28, %fd24, 0d3E112E0BE826D695;
	fma.rn.f64 	%fd29, %fd28, %fd28, 0d3FF0000000000000;
	div.rn.f64 	%fd30, %fd9, %fd29;
	add.f64 	%fd31, %fd27, %fd30;
	add.f64 	%fd32, %fd28, 0d3E112E0BE826D695;
	fma.rn.f64 	%fd33, %fd32, %fd32, 0d3FF0000000000000;
	div.rn.f64 	%fd34, %fd9, %fd33;
	add.f64 	%fd35, %fd31, %fd34;
	add.f64 	%fd36, %fd32, 0d3E112E0BE826D695;
	fma.rn.f64 	%fd37, %fd36, %fd36, 0d3FF0000000000000;
	div.rn.f64 	%fd38, %fd9, %fd37;
	add.f64 	%fd39, %fd35, %fd38;
	add.f64 	%fd40, %fd36, 0d3E112E0BE826D695;
	fma.rn.f64 	%fd41, %fd40, %fd40, 0d3FF0000000000000;
	div.rn.f64 	%fd42, %fd9, %fd41;
	add.f64 	%fd43, %fd39, %fd42;
	add.f64 	%fd44, %fd40, 0d3E112E0BE826D695;
	fma.rn.f64 	%fd45, %fd44, %fd44, 0d3FF0000000000000;
	div.rn.f64 	%fd46, %fd9, %fd45;
	add.f64 	%fd47, %fd43, %fd46;
	add.f64 	%fd48, %fd44, 0d3E112E0BE826D695;
	fma.rn.f64 	%fd49, %fd48, %fd48, 0d3FF0000000000000;
	div.rn.f64 	%fd50, %fd9, %fd49;
	add.f64 	%fd51, %fd47, %fd50;
	add.f64 	%fd52, %fd48, 0d3E112E0BE826D695;
	fma.rn.f64 	%fd53, %fd52, %fd52, 0d3FF0000000000000;
	div.rn.f64 	%fd54, %fd9, %fd53;
	add.f64 	%fd55, %fd51, %fd54;
	add.f64 	%fd56, %fd52, 0d3E112E0BE826D695;
	fma.rn.f64 	%fd57, %fd56, %fd56, 0d3FF0000000000000;
	div.rn.f64 	%fd58, %fd9, %fd57;
	add.f64 	%fd59, %fd55, %fd58;
	add.f64 	%fd60, %fd56, 0d3E112E0BE826D695;
	fma.rn.f64 	%fd61, %fd60, %fd60, 0d3FF0000000000000;
	div.rn.f64 	%fd62, %fd9, %fd61;
	add.f64 	%fd63, %fd59, %fd62;
	add.f64 	%fd64, %fd60, 0d3E112E0BE826D695;
	fma.rn.f64 	%fd65, %fd64, %fd64, 0d3FF0000000000000;
	div.rn.f64 	%fd66, %fd9, %fd65;
	add.f64 	%fd67, %fd63, %fd66;
	add.f64 	%fd68, %fd64, 0d3E112E0BE826D695;
	fma.rn.f64 	%fd69, %fd68, %fd68, 0d3FF0000000000000;
	div.rn.f64 	%fd70, %fd9, %fd69;
	add.f64 	%fd72, %fd67, %fd70;
	add.f64 	%fd71, %fd68, 0d3E112E0BE826D695;
	add.s32 	%r8, %r8, 16;
	setp.ne.s32 	%p2, %r8, 100000;
	@%p2 bra 	$L__BB0_2;
	cvta.to.global.u64 	%rd2, %rd1;
	mul.wide.u32 	%rd3, %r1, 8;
	add.s64 	%rd4, %rd2, %rd3;
	st.global.f64 	[%rd4], %fd72;
$L__BB0_4:
	ret;

}


// ===== COMPILED SASS (sm_100) =====

	.target	sm_100

	.elftype	@"ET_EXEC"


//--------------------- .note.nv.tkinfo           --------------------------
	.section	.note.nv.tkinfo,"",@"SHT_NOTE"
	.sectionflags	@"SHF_NOTE_NV_TKINFO"
	.tkinfo
        /*0018*/ 	.word	0x00000002
        /*0030*/ 	.string	""
        /*0030*/ 	.string	"ptxas"
        /*0030*/ 	.string	"Cuda compilation tools, release 13.0, V13.0.88"
        /*0030*/ 	.string	"Build cuda_13.0.r13.0/compiler.36424714_0"
        /*0030*/ 	.string	"-arch sm_100 -m 64 "



//--------------------- .note.nv.cuinfo           --------------------------
	.section	.note.nv.cuinfo,"",@"SHT_NOTE"
	.sectionflags	@"SHF_NOTE_NV_CUINFO"
        /*0018*/ 	.short	0x0002
        /*001a*/ 	.short	0x0064
        /*001c*/ 	.short	0x0082
	.zero		2


//--------------------- .nv.info                  --------------------------
	.section	.nv.info,"",@"SHT_CUDA_INFO"
	.align	4


	//----- nvinfo : EIATTR_REGCOUNT
	.align		4
        /*0000*/ 	.byte	0x04, 0x2f
        /*0002*/ 	.short	(.L_1 - .L_0)
	.align		4
.L_0:
        /*0004*/ 	.word	index@(_Z8calcularPd)
        /*0008*/ 	.word	0x0000001c


	//----- nvinfo : EIATTR_FRAME_SIZE
	.align		4
.L_1:
        /*000c*/ 	.byte	0x04, 0x11
        /*000e*/ 	.short	(.L_3 - .L_2)
	.align		4
.L_2:
        /*0010*/ 	.word	index@($__internal_0_$__cuda_sm20_div_rn_f64_full)
        /*0014*/ 	.word	0x00000000


	//----- nvinfo : EIATTR_FRAME_SIZE
	.align		4
.L_3:
        /*0018*/ 	.byte	0x04, 0x11
        /*001a*/ 	.short	(.L_5 - .L_4)
	.align		4
.L_4:
        /*001c*/ 	.word	index@(_Z8calcularPd)
        /*0020*/ 	.word	0x00000000


	//----- nvinfo : EIATTR_MIN_STACK_SIZE
	.align		4
.L_5:
        /*0024*/ 	.byte	0x04, 0x12
        /*0026*/ 	.short	(.L_7 - .L_6)
	.align		4
.L_6:
        /*0028*/ 	.word	index@(_Z8calcularPd)
        /*002c*/ 	.word	0x00000000
.L_7:


//--------------------- .nv.compat                --------------------------
	.section	.nv.compat,"",@"SHT_CUDA_COMPAT_INFO"
	.align	4
        /*0000*/ 	.byte	0x02, 0x09, 0x00, 0x00, 0x02, 0x02, 0x01, 0x00, 0x02, 0x05, 0x05, 0x00, 0x03, 0x07, 0x01, 0x01
        /*0010*/ 	.byte	0x02, 0x03, 0x00, 0x00, 0x02, 0x06, 0x01, 0x00, 0x04, 0x0b, 0x08, 0x00, 0x01, 0x00, 0x00, 0x00
        /*0020*/ 	.byte	0x00, 0x00, 0x00, 0x00


//--------------------- .nv.info._Z8calcularPd    --------------------------
	.section	.nv.info._Z8calcularPd,"",@"SHT_CUDA_INFO"
	.sectionflags	@""
	.align	4


	//----- nvinfo : EIATTR_CUDA_API_VERSION
	.align		4
        /*0000*/ 	.byte	0x04, 0x37
        /*0002*/ 	.short	(.L_9 - .L_8)
.L_8:
        /*0004*/ 	.word	0x00000082


	//----- nvinfo : EIATTR_KPARAM_INFO
	.align		4
.L_9:
        /*0008*/ 	.byte	0x04, 0x17
        /*000a*/ 	.short	(.L_11 - .L_10)
.L_10:
        /*000c*/ 	.word	0x00000000
        /*0010*/ 	.short	0x0000
        /*0012*/ 	.short	0x0000
        /*0014*/ 	.byte	0x00, 0xf5, 0x21, 0x00


	//----- nvinfo : EIATTR_SPARSE_MMA_MASK
	.align		4
.L_11:
        /*0018*/ 	.byte	0x03, 0x50
        /*001a*/ 	.short	0x0000


	//----- nvinfo : EIATTR_MAXREG_COUNT
	.align		4
        /*001c*/ 	.byte	0x03, 0x1b
        /*001e*/ 	.short	0x00ff


	//----- nvinfo : EIATTR_MERCURY_ISA_VERSION
	.align		4
        /*0020*/ 	.byte	0x03, 0x5f
        /*0022*/ 	.short	0x0101


	//----- nvinfo : EIATTR_VRC_CTA_INIT_COUNT
	.align		4
        /*0024*/ 	.byte	0x02, 0x4a
	.zero		1
	.zero		1


	//----- nvinfo : EIATTR_EXIT_INSTR_OFFSETS
	.align		4
        /*0028*/ 	.byte	0x04, 0x1c
        /*002a*/ 	.short	(.L_13 - .L_12)


	//   ....[0]....
.L_12:
        /*002c*/ 	.word	0x00000060


	//   ....[1]....
        /*0030*/ 	.word	0x00001880


	//----- nvinfo : EIATTR_CRS_STACK_SIZE
	.align		4
.L_13:
        /*0034*/ 	.byte	0x04, 0x1e
        /*0036*/ 	.short	(.L_15 - .L_14)
.L_14:
        /*0038*/ 	.word	0x00000000


	//----- nvinfo : EIATTR_CBANK_PARAM_SIZE
	.align		4
.L_15:
        /*003c*/ 	.byte	0x03, 0x19
        /*003e*/ 	.short	0x0008


	//----- nvinfo : EIATTR_PARAM_CBANK
	.align		4
        /*0040*/ 	.byte	0x04, 0x0a
        /*0042*/ 	.short	(.L_17 - .L_16)
	.align		4
.L_16:
        /*0044*/ 	.word	index@(.nv.constant0._Z8calcularPd)
        /*0048*/ 	.short	0x0380
        /*004a*/ 	.short	0x0008


	//----- nvinfo : EIATTR_SW_WAR
	.align		4
.L_17:
        /*004c*/ 	.byte	0x04, 0x36
        /*004e*/ 	.short	(.L_19 - .L_18)
.L_18:
        /*0050*/ 	.word	0x00000008
.L_19:


//--------------------- .nv.callgraph             --------------------------
	.section	.nv.callgraph,"",@"SHT_CUDA_CALLGRAPH"
	.align	4
	.sectionentsize	8
	.align		4
        /*0000*/ 	.word	0x00000000
	.align		4
        /*0004*/ 	.word	0xffffffff
	.align		4
        /*0008*/ 	.word	0x00000000
	.align		4
        /*000c*/ 	.word	0xfffffffe
	.align		4
        /*0010*/ 	.word	0x00000000
	.align		4
        /*0014*/ 	.word	0xfffffffd
	.align		4
        /*0018*/ 	.word	0x00000000
	.align		4
        /*001c*/ 	.word	0xfffffffc


//--------------------- .text._Z8calcularPd       --------------------------
	.section	.text._Z8calcularPd,"ax",@progbits
	.align	128
        .global         _Z8calcularPd
        .type           _Z8calcularPd,@function
        .size           _Z8calcularPd,(.L_x_40 - _Z8calcularPd)
        .other          _Z8calcularPd,@"STO_CUDA_ENTRY STV_DEFAULT"
_Z8calcularPd:
.text._Z8calcularPd:
[----:B------:R-:W-:Y:S01]  /*0000*/  LDC R1, c[0x0][0x37c] ;  /* 0x0000df00ff017b82 */ /* 0x000fe20000000800 */
[----:B------:R-:W0:Y:S07]  /*0010*/  S2R R0, SR_TID.X ;  /* 0x0000000000007919 */ /* 0x000e2e0000002100 */
[----:B------:R-:W1:Y:S02]  /*0020*/  S2UR UR4, SR_CTAID.X ;  /* 0x00000000000479c3 */ /* 0x000e640000002500 */
[----:B-1----:R-:W-:-:S06]  /*0030*/  USHF.L.U32 UR4, UR4, 0xa, URZ ;  /* 0x0000000a04047899 */ /* 0x002fcc00080006ff */
[----:B0-----:R-:W-:-:S04]  /*0040*/  LOP3.LUT R0, R0, UR4, RZ, 0xfc, !PT ;  /* 0x0000000400007c12 */ /* 0x001fc8000f8efcff */
[----:B------:R-:W-:-:S13]  /*0050*/  ISETP.GT.U32.AND P0, PT, R0, 0x2710, PT ;  /* 0x000027100000780c */ /* 0x000fda0003f04070 */
[----:B------:R-:W-:Y:S05]  /*0060*/  @P0 EXIT ;  /* 0x000000000000094d */ /* 0x000fea0003800000 */
[----:B------:R-:W0:Y:S01]  /*0070*/  I2F.F64.U32 R8, R0 ;  /* 0x0000000000087312 */ /* 0x000e220000201800 */
[----:B------:R-:W-:Y:S01]  /*0080*/  IMAD.MOV.U32 R2, RZ, RZ, -0x17d9296b ;  /* 0xe826d695ff027424 */ /* 0x000fe200078e00ff */
[----:B------:R-:W-:Y:S01]  /*0090*/  UMOV UR4, 0xeb1c432d ;  /* 0xeb1c432d00047882 */ /* 0x000fe20000000000 */
[----:B------:R-:W-:Y:S01]  /*00a0*/  IMAD.MOV.U32 R3, RZ, RZ, 0x3e012e0b ;  /* 0x3e012e0bff037424 */ /* 0x000fe200078e00ff */
[----:B------:R-:W-:Y:S01]  /*00b0*/  UMOV UR5, 0x3f1a36e2 ;  /* 0x3f1a36e200057882 */ /* 0x000fe20000000000 */
[----:B------:R-:W-:Y:S01]  /*00c0*/  CS2R R14, SRZ ;  /* 0x00000000000e7805 */ /* 0x000fe2000001ff00 */
[----:B------:R-:W1:Y:S03]  /*00d0*/  LDCU.64 UR6, c[0x0][0x358] ;  /* 0x00006b00ff0677ac */ /* 0x000e660008000a00 */
[----:B0-----:R-:W-:Y:S01]  /*00e0*/  DFMA R8, R8, UR4, R2 ;  /* 0x0000000408087c2b */ /* 0x001fe20008000002 */
[----:B------:R-:W-:-:S10]  /*00f0*/  UMOV UR4, URZ ;  /* 0x000000ff00047c82 */ /* 0x000fd40008000000 */
.L_x_32:
[----:B------:R-:W-:Y:S01]  /*0100*/  DFMA R12, R8, R8, 1 ;  /* 0x3ff00000080c742b */ /* 0x000fe20000000008 */
[----:B------:R-:W-:Y:S01]  /*0110*/  IMAD.MOV.U32 R2, RZ, RZ, 0x1 ;  /* 0x00000001ff027424 */ /* 0x000fe200078e00ff */
[----:B------:R-:W-:Y:S01]  /*0120*/  UIADD3 UR4, UPT, UPT, UR4, 0x10, URZ ;  /* 0x0000001004047890 */ /* 0x000fe2000fffe0ff */
[----:B------:R-:W-:Y:S01]  /*0130*/  BSSY.RECONVERGENT B1, `(.L_x_0) ;  /* 0x0000013000017945 */ /* 0x000fe20003800200 */
[----:B------:R-:W-:Y:S01]  /*0140*/  UMOV UR5, URZ ;  /* 0x000000ff00057c82 */ /* 0x000fe20008000000 */
[----:B------:R-:W-:Y:S01]  /*0150*/  UMOV UR8, 0x40100000 ;  /* 0x4010000000087882 */ /* 0x000fe20000000000 */
[----:B------:R-:W0:Y:S01]  /*0160*/  MUFU.RCP64H R3, R13 ;  /* 0x0000000d00037308 */ /* 0x000e220000001800 */
[----:B------:R-:W-:Y:S01]  /*0170*/  UISETP.NE.AND UP0, UPT, UR4, 0x186a0, UPT ;  /* 0x000186a00400788c */ /* 0x000fe2000bf05270 */
[----:B0-----:R-:W-:-:S08]  /*0180*/  DFMA R4, -R12, R2, 1 ;  /* 0x3ff000000c04742b */ /* 0x001fd00000000102 */
[----:B------:R-:W-:-:S08]  /*0190*/  DFMA R4, R4, R4, R4 ;  /* 0x000000040404722b */ /* 0x000fd00000000004 */
[----:B------:R-:W-:-:S08]  /*01a0*/  DFMA R4, R2, R4, R2 ;  /* 0x000000040204722b */ /* 0x000fd00000000002 */
[----:B------:R-:W-:-:S08]  /*01b0*/  DFMA R2, -R12, R4, 1 ;  /* 0x3ff000000c02742b */ /* 0x000fd00000000104 */
[----:B------:R-:W-:-:S08]  /*01c0*/  DFMA R2, R4, R2, R4 ;  /* 0x000000020402722b */ /* 0x000fd00000000004 */
[----:B------:R-:W-:-:S08]  /*01d0*/  DMUL R4, R2, 4 ;  /* 0x4010000002047828 */ /* 0x000fd00000000000 */
[----:B------:R-:W-:-:S08]  /*01e0*/  DFMA R6, -R12, R4, 4 ;  /* 0x401000000c06742b */ /* 0x000fd00000000104 */
[----:B------:R-:W-:-:S10]  /*01f0*/  DFMA R4, R2, R6, R4 ;  /* 0x000000060204722b */ /* 0x000fd40000000004 */
[----:B------:R-:W-:-:S05]  /*0200*/  FFMA R2, RZ, R13, R5 ;  /* 0x0000000dff027223 */ /* 0x000fca0000000005 */
[----:B------:R-:W-:-:S13]  /*0210*/  FSETP.GT.AND P0, PT, |R2|, 1.469367938527859385e-39, PT ;  /* 0x001000000200780b */ /* 0x000fda0003f04200 */
[----:B------:R-:W-:Y:S05]  /*0220*/  @P0 BRA `(.L_x_1) ;  /* 0x00000000000c0947 */ /* 0x000fea0003800000 */
[----:B------:R-:W-:-:S07]  /*0230*/  MOV R2, 0x250 ;  /* 0x0000025000027802 */ /* 0x000fce0000000f00 */
[----:B-1----:R-:W-:Y:S05]  /*0240*/  CALL.REL.NOINC `($__internal_0_$__cuda_sm20_div_rn_f64_full) ;  /* 0x0000001400907944 */ /* 0x002fea0003c00000 */
[----:B------:R-:W-:-:S07]  /*0250*/  IMAD.MOV.U32 R5, RZ, RZ, R3 ;  /* 0x000000ffff057224 */ /* 0x000fce00078e0003 */
.L_x_1:
[----:B-1----:R-:W-:Y:S05]  /*0260*/  BSYNC.RECONVERGENT B1 ;  /* 0x0000000000017941 */ /* 0x002fea0003800200 */
.L_x_0:
[----:B------:R-:W-:Y:S01]  /*0270*/  UMOV UR10, 0xe826d695 ;  /* 0xe826d695000a7882 */ /* 0x000fe20000000000 */
[----:B------:R-:W-:Y:S01]  /*0280*/  UMOV UR11, 0x3e112e0b ;  /* 0x3e112e0b000b7882 */ /* 0x000fe20000000000 */
[----:B------:R-:W-:Y:S01]  /*0290*/  IMAD.MOV.U32 R2, RZ, RZ, 0x1 ;  /* 0x00000001ff027424 */ /* 0x000fe200078e00ff */
[----:B------:R-:W-:Y:S01]  /*02a0*/  DADD R8, R8, UR10 ;  /* 0x0000000a08087e29 */ /* 0x000fe20008000000 */
[----:B------:R-:W-:Y:S01]  /*02b0*/  BSSY.RECONVERGENT B1, `(.L_x_2) ;  /* 0x0000012000017945 */ /* 0x000fe20003800200 */
[----:B------:R-:W-:-:S06]  /*02c0*/  DADD R14, R4, R14 ;  /* 0x00000000040e7229 */ /* 0x000fcc000000000e */
[----:B------:R-:W-:-:S06]  /*02d0*/  DFMA R12, R8, R8, 1 ;  /* 0x3ff00000080c742b */ /* 0x000fcc0000000008 */
[----:B------:R-:W0:Y:S02]  /*02e0*/  MUFU.RCP64H R3, R13 ;  /* 0x0000000d00037308 */ /* 0x000e240000001800 */
        /* <DEDUP_REMOVED lines=12> */
[----:B------:R-:W-:Y:S05]  /*03b0*/  CALL.REL.NOINC `($__internal_0_$__cuda_sm20_div_rn_f64_full) ;  /* 0x0000001400347944 */ /* 0x000fea0003c00000 */
[----:B------:R-:W-:-:S07]  /*03c0*/  IMAD.MOV.U32 R2, RZ, RZ, R4 ;  /* 0x000000ffff027224 */ /* 0x000fce00078e0004 */
.L_x_3:
[----:B------:R-:W-:Y:S05]  /*03d0*/  BSYNC.RECONVERGENT B1 ;  /* 0x0000000000017941 */ /* 0x000fea0003800200 */
.L_x_2:
        /* <DEDUP_REMOVED lines=22> */
.L_x_5:
[----:B------:R-:W-:Y:S05]  /*0540*/  BSYNC.RECONVERGENT B1 ;  /* 0x0000000000017941 */ /* 0x000fea0003800200 */
.L_x_4:
        /* <DEDUP_REMOVED lines=22> */
.L_x_7:
[----:B------:R-:W-:Y:S05]  /*06b0*/  BSYNC.RECONVERGENT B1 ;  /* 0x0000000000017941 */ /* 0x000fea0003800200 */
.L_x_6:
        /* <DEDUP_REMOVED lines=21> */
[----:B------:R-:W-:-:S07]  /*0810*/  MOV R5, R3 ;  /* 0x0000000300057202 */ /* 0x000fce0000000f00 */
.L_x_9:
[----:B------:R-:W-:Y:S05]  /*0820*/  BSYNC.RECONVERGENT B1 ;  /* 0x0000000000017941 */ /* 0x000fea0003800200 */
.L_x_8:
        /* <DEDUP_REMOVED lines=22> */
.L_x_11:
[----:B------:R-:W-:Y:S05]  /*0990*/  BSYNC.RECONVERGENT B1 ;  /* 0x0000000000017941 */ /* 0x000fea0003800200 */
.L_x_10:
        /* <DEDUP_REMOVED lines=22> */
.L_x_13:
[----:B------:R-:W-:Y:S05]  /*0b00*/  BSYNC.RECONVERGENT B1 ;  /* 0x0000000000017941 */ /* 0x000fea0003800200 */
.L_x_12:
        /* <DEDUP_REMOVED lines=22> */
.L_x_15:
[----:B------:R-:W-:Y:S05]  /*0c70*/  BSYNC.RECONVERGENT B1 ;  /* 0x0000000000017941 */ /* 0x000fea0003800200 */
.L_x_14:
        /* <DEDUP_REMOVED lines=22> */
.L_x_17:
[----:B------:R-:W-:Y:S05]  /*0de0*/  BSYNC.RECONVERGENT B1 ;  /* 0x0000000000017941 */ /* 0x000fea0003800200 */
.L_x_16:
        /* <DEDUP_REMOVED lines=22> */
.L_x_19:
[----:B------:R-:W-:Y:S05]  /*0f50*/  BSYNC.RECONVERGENT B1 ;  /* 0x0000000000017941 */ /* 0x000fea0003800200 */
.L_x_18:
        /* <DEDUP_REMOVED lines=22> */
.L_x_21:
[----:B------:R-:W-:Y:S05]  /*10c0*/  BSYNC.RECONVERGENT B1 ;  /* 0x0000000000017941 */ /* 0x000fea0003800200 */
.L_x_20:
        /* <DEDUP_REMOVED lines=22> */
.L_x_23:
[----:B------:R-:W-:Y:S05]  /*1230*/  BSYNC.RECONVERGENT B1 ;  /* 0x0000000000017941 */ /* 0x000fea0003800200 */
.L_x_22:
        /* <DEDUP_REMOVED lines=22> */
.L_x_25:
[----:B------:R-:W-:Y:S05]  /*13a0*/  BSYNC.RECONVERGENT B1 ;  /* 0x0000000000017941 */ /* 0x000fea0003800200 */
.L_x_24:
        /* <DEDUP_REMOVED lines=22> */
.L_x_27:
[----:B------:R-:W-:Y:S05]  /*1510*/  BSYNC.RECONVERGENT B1 ;  /* 0x0000000000017941 */ /* 0x000fea0003800200 */
.L_x_26:
        /* <DEDUP_REMOVED lines=22> */
.L_x_29:
[----:B------:R-:W-:Y:S05]  /*1680*/  BSYNC.RECONVERGENT B1 ;  /* 0x0000000000017941 */ /* 0x000fea0003800200 */
.L_x_28:
        /* <DEDUP_REMOVED lines=22> */
.L_x_31:
[----:B------:R-:W-:Y:S05]  /*17f0*/  BSYNC.RECONVERGENT B1 ;  /* 0x0000000000017941 */ /* 0x000fea0003800200 */
.L_x_30:
[----:B------:R-:W-:Y:S01]  /*1800*/  UMOV UR8, 0xe826d695 ;  /* 0xe826d69500087882 */ /* 0x000fe20000000000 */
[----:B------:R-:W-:Y:S01]  /*1810*/  UMOV UR9, 0x3e112e0b ;  /* 0x3e112e0b00097882 */ /* 0x000fe20000000000 */
[----:B------:R-:W-:Y:S02]  /*1820*/  DADD R14, R14, R2 ;  /* 0x000000000e0e7229 */ /* 0x000fe40000000002 */
[----:B------:R-:W-:Y:S01]  /*1830*/  DADD R8, R8, UR8 ;  /* 0x0000000808087e29 */ /* 0x000fe20008000000 */
[----:B------:R-:W-:Y:S10]  /*1840*/  BRA.U UP0, `(.L_x_32) ;  /* 0xffffffe9002c7547 */ /* 0x000ff4000b83ffff */
[----:B------:R-:W0:Y:S02]  /*1850*/  LDC.64 R2, c[0x0][0x380] ;  /* 0x0000e000ff027b82 */ /* 0x000e240000000a00 */
[----:B0-----:R-:W-:-:S05]  /*1860*/  IMAD.WIDE.U32 R2, R0, 0x8, R2 ;  /* 0x0000000800027825 */ /* 0x001fca00078e0002 */
[----:B------:R-:W-:Y:S01]  /*1870*/  STG.E.64 desc[UR6][R2.64], R14 ;  /* 0x0000000e02007986 */ /* 0x000fe2000c101b06 */
[----:B------:R-:W-:Y:S05]  /*1880*/  EXIT ;  /* 0x000000000000794d */ /* 0x000fea0003800000 */
        .weak           $__internal_0_$__cuda_sm20_div_rn_f64_full
        .type           $__internal_0_$__cuda_sm20_div_rn_f64_full,@function
        .size           $__internal_0_$__cuda_sm20_div_rn_f64_full,(.L_x_40 - $__internal_0_$__cuda_sm20_div_rn_f64_full)
$__internal_0_$__cuda_sm20_div_rn_f64_full:
[C---:B------:R-:W-:Y:S01]  /*1890*/  FSETP.GEU.AND P0, PT, |R13|.reuse, 1.469367938527859385e-39, PT ;  /* 0x001000000d00780b */ /* 0x040fe20003f0e200 */
[----:B------:R-:W-:Y:S01]  /*18a0*/  IMAD.MOV.U32 R4, RZ, RZ, 0x1 ;  /* 0x00000001ff047424 */ /* 0x000fe200078e00ff */
[C---:B------:R-:W-:Y:S01]  /*18b0*/  LOP3.LUT R10, R13.reuse, 0x800fffff, RZ, 0xc0, !PT ;  /* 0x800fffff0d0a7812 */ /* 0x040fe200078ec0ff */
[----:B------:R-:W-:Y:S01]  /*18c0*/  IMAD.U32 R21, RZ, RZ, UR8 ;  /* 0x00000008ff157e24 */ /* 0x000fe2000f8e00ff */
[----:B------:R-:W-:Y:S01]  /*18d0*/  LOP3.LUT R6, R13, 0x7ff00000, RZ, 0xc0, !PT ;  /* 0x7ff000000d067812 */ /* 0x000fe200078ec0ff */
[----:B------:R-:W-:Y:S01]  /*18e0*/  IMAD.U32 R20, RZ, RZ, UR5 ;  /* 0x00000005ff147e24 */ /* 0x000fe2000f8e00ff */
[----:B------:R-:W-:Y:S01]  /*18f0*/  LOP3.LUT R11, R10, 0x3ff00000, RZ, 0xfc, !PT ;  /* 0x3ff000000a0b7812 */ /* 0x000fe200078efcff */
[----:B------:R-:W-:Y:S01]  /*1900*/  IMAD.MOV.U32 R10, RZ, RZ, R12 ;  /* 0x000000ffff0a7224 */ /* 0x000fe200078e000c */
[----:B------:R-:W-:Y:S02]  /*1910*/  LOP3.LUT R3, R21, 0x7ff00000, RZ, 0xc0, !PT ;  /* 0x7ff0000015037812 */ /* 0x000fe400078ec0ff */
[----:B------:R-:W-:-:S02]  /*1920*/  MOV R18, R20 ;  /* 0x0000001400127202 */ /* 0x000fc40000000f00 */
[----:B------:R-:W-:Y:S01]  /*1930*/  ISETP.GE.U32.AND P1, PT, R3, R6, PT ;  /* 0x000000060300720c */ /* 0x000fe20003f26070 */
[----:B------:R-:W-:-:S06]  /*1940*/  @!P0 DMUL R10, R12, 8.98846567431157953865e+307 ;  /* 0x7fe000000c0a8828 */ /* 0x000fcc0000000000 */
[----:B------:R-:W0:Y:S02]  /*1950*/  MUFU.RCP64H R5, R11 ;  /* 0x0000000b00057308 */ /* 0x000e240000001800 */
[----:B0-----:R-:W-:-:S08]  /*1960*/  DFMA R22, R4, -R10, 1 ;  /* 0x3ff000000416742b */ /* 0x001fd0000000080a */
[----:B------:R-:W-:-:S08]  /*1970*/  DFMA R22, R22, R22, R22 ;  /* 0x000000161616722b */ /* 0x000fd00000000016 */
[----:B------:R-:W-:Y:S01]  /*1980*/  DFMA R22, R4, R22, R4 ;  /* 0x000000160416722b */ /* 0x000fe20000000004 */
[----:B------:R-:W-:-:S05]  /*1990*/  IMAD.MOV.U32 R4, RZ, RZ, 0x1ca00000 ;  /* 0x1ca00000ff047424 */ /* 0x000fca00078e00ff */
[----:B------:R-:W-:Y:S02]  /*19a0*/  SEL R5, R4, 0x63400000, !P1 ;  /* 0x6340000004057807 */ /* 0x000fe40004800000 */
[----:B------:R-:W-:Y:S01]  /*19b0*/  DFMA R16, R22, -R10, 1 ;  /* 0x3ff000001610742b */ /* 0x000fe2000000080a */
[----:B------:R-:W-:Y:S02]  /*19c0*/  FSETP.GEU.AND P1, PT, |R21|, 1.469367938527859385e-39, PT ;  /* 0x001000001500780b */ /* 0x000fe40003f2e200 */
[----:B------:R-:W-:Y:S01]  /*19d0*/  LOP3.LUT R19, R5, 0x800fffff, R21, 0xf8, !PT ;  /* 0x800fffff05137812 */ /* 0x000fe200078ef815 */
[----:B------:R-:W-:-:S04]  /*19e0*/  IMAD.MOV.U32 R5, RZ, RZ, R3 ;  /* 0x000000ffff057224 */ /* 0x000fc800078e0003 */
[----:B------:R-:W-:-:S06]  /*19f0*/  DFMA R22, R22, R16, R22 ;  /* 0x000000101616722b */ /* 0x000fcc0000000016 */
[----:B------:R-:W-:Y:S05]  /*1a00*/  @P1 BRA `(.L_x_33) ;  /* 0x0000000000201947 */ /* 0x000fea0003800000 */
[----:B------:R-:W-:-:S04]  /*1a10*/  LOP3.LUT R16, R13, 0x7ff00000, RZ, 0xc0, !PT ;  /* 0x7ff000000d107812 */ /* 0x000fc800078ec0ff */
[----:B------:R-:W-:Y:S01]  /*1a20*/  ISETP.GE.U32.AND P1, PT, R3, R16, PT ;  /* 0x000000100300720c */ /* 0x000fe20003f26070 */
[----:B------:R-:W-:-:S03]  /*1a30*/  IMAD.MOV.U32 R16, RZ, RZ, RZ ;  /* 0x000000ffff107224 */ /* 0x000fc600078e00ff */
[----:B------:R-:W-:-:S04]  /*1a40*/  SEL R5, R4, 0x63400000, !P1 ;  /* 0x6340000004057807 */ /* 0x000fc80004800000 */
[----:B------:R-:W-:-:S04]  /*1a50*/  LOP3.LUT R5, R5, 0x80000000, R21, 0xf8, !PT ;  /* 0x8000000005057812 */ /* 0x000fc800078ef815 */
[----:B------:R-:W-:-:S06]  /*1a60*/  LOP3.LUT R17, R5, 0x100000, RZ, 0xfc, !PT ;  /* 0x0010000005117812 */ /* 0x000fcc00078efcff */
[----:B------:R-:W-:-:S10]  /*1a70*/  DFMA R18, R18, 2, -R16 ;  /* 0x400000001212782b */ /* 0x000fd40000000810 */
[----:B------:R-:W-:-:S07]  /*1a80*/  LOP3.LUT R5, R19, 0x7ff00000, RZ, 0xc0, !PT ;  /* 0x7ff0000013057812 */ /* 0x000fce00078ec0ff */
.L_x_33:
[----:B------:R-:W-:Y:S01]  /*1a90*/  VIADD R7, R5, 0xffffffff ;  /* 0xffffffff05077836 */ /* 0x000fe20000000000 */
[----:B------:R-:W-:Y:S01]  /*1aa0*/  @!P0 LOP3.LUT R6, R11, 0x7ff00000, RZ, 0xc0, !PT ;  /* 0x7ff000000b068812 */ /* 0x000fe200078ec0ff */
[----:B------:R-:W-:Y:S01]  /*1ab0*/  DMUL R16, R22, R18 ;  /* 0x0000001216107228 */ /* 0x000fe20000000000 */
[----:B------:R-:W-:Y:S02]  /*1ac0*/  BSSY.RECONVERGENT B0, `(.L_x_34) ;  /* 0x000003c000007945 */ /* 0x000fe40003800200 */
[----:B------:R-:W-:Y:S01]  /*1ad0*/  ISETP.GT.U32.AND P0, PT, R7, 0x7feffffe, PT ;  /* 0x7feffffe0700780c */ /* 0x000fe20003f04070 */
[----:B------:R-:W-:-:S04]  /*1ae0*/  VIADD R7, R6, 0xffffffff ;  /* 0xffffffff06077836 */ /* 0x000fc80000000000 */
[----:B------:R-:W-:Y:S01]  /*1af0*/  DFMA R24, R16, -R10, R18 ;  /* 0x8000000a1018722b */ /* 0x000fe20000000012 */
[----:B------:R-:W-:-:S07]  /*1b00*/  ISETP.GT.U32.OR P0, PT, R7, 0x7feffffe, P0 ;  /* 0x7feffffe0700780c */ /* 0x000fce0000704470 */
[----:B------:R-:W-:-:S06]  /*1b10*/  DFMA R16, R22, R24, R16 ;  /* 0x000000181610722b */ /* 0x000fcc0000000010 */
[----:B------:R-:W-:Y:S05]  /*1b20*/  @P0 BRA `(.L_x_35) ;  /* 0x0000000000740947 */ /* 0x000fea0003800000 */
[----:B------:R-:W-:-:S04]  /*1b30*/  LOP3.LUT R6, R13, 0x7ff00000, RZ, 0xc0, !PT ;  /* 0x7ff000000d067812 */ /* 0x000fc800078ec0ff */
[CC--:B------:R-:W-:Y:S02]  /*1b40*/  VIADDMNMX R5, R3.reuse, -R6.reuse, 0xb9600000, !PT ;  /* 0xb960000003057446 */ /* 0x0c0fe40007800906 */
[----:B------:R-:W-:Y:S01]  /*1b50*/  ISETP.GE.U32.AND P0, PT, R3, R6, PT ;  /* 0x000000060300720c */ /* 0x000fe20003f06070 */
[----:B------:R-:W-:Y:S01]  /*1b60*/  IMAD.MOV.U32 R6, RZ, RZ, RZ ;  /* 0x000000ffff067224 */ /* 0x000fe200078e00ff */
[----:B------:R-:W-:Y:S02]  /*1b70*/  VIMNMX R5, PT, PT, R5, 0x46a00000, PT ;  /* 0x46a0000005057848 */ /* 0x000fe40003fe0100 */
[----:B------:R-:W-:-:S05]  /*1b80*/  SEL R4, R4, 0x63400000, !P0 ;  /* 0x6340000004047807 */ /* 0x000fca0004000000 */
[----:B------:R-:W-:-:S04]  /*1b90*/  IMAD.IADD R4, R5, 0x1, -R4 ;  /* 0x0000000105047824 */ /* 0x000fc800078e0a04 */
[----:B------:R-:W-:-:S06]  /*1ba0*/  VIADD R7, R4, 0x7fe00000 ;  /* 0x7fe0000004077836 */ /* 0x000fcc0000000000 */
[----:B------:R-:W-:-:S10]  /*1bb0*/  DMUL R22, R16, R6 ;  /* 0x0000000610167228 */ /* 0x000fd40000000000 */
[----:B------:R-:W-:-:S13]  /*1bc0*/  FSETP.GTU.AND P0, PT, |R23|, 1.469367938527859385e-39, PT ;  /* 0x001000001700780b */ /* 0x000fda0003f0c200 */
[----:B------:R-:W-:Y:S05]  /*1bd0*/  @P0 BRA `(.L_x_36) ;  /* 0x0000000000a80947 */ /* 0x000fea0003800000 */
[----:B------:R-:W-:-:S06]  /*1be0*/  DFMA R10, R16, -R10, R18 ;  /* 0x8000000a100a722b */ /* 0x000fcc0000000012 */
[----:B------:R-:W-:-:S04]  /*1bf0*/  IMAD.MOV.U32 R10, RZ, RZ, RZ ;  /* 0x000000ffff0a7224 */ /* 0x000fc800078e00ff */
[C---:B------:R-:W-:Y:S02]  /*1c00*/  FSETP.NEU.AND P0, PT, R11.reuse, RZ, PT ;  /* 0x000000ff0b00720b */ /* 0x040fe40003f0d000 */
[----:B------:R-:W-:-:S04]  /*1c10*/  LOP3.LUT R3, R11, 0x80000000, R13, 0x48, !PT ;  /* 0x800000000b037812 */ /* 0x000fc800078e480d */
[----:B------:R-:W-:-:S07]  /*1c20*/  LOP3.LUT R11, R3, R7, RZ, 0xfc, !PT ;  /* 0x00000007030b7212 */ /* 0x000fce00078efcff */
[----:B------:R-:W-:Y:S05]  /*1c30*/  @!P0 BRA `(.L_x_36) ;  /* 0x0000000000908947 */ /* 0x000fea0003800000 */
[----:B------:R-:W-:Y:S01]  /*1c40*/  IMAD.MOV R7, RZ, RZ, -R4 ;  /* 0x000000ffff077224 */ /* 0x000fe200078e0a04 */
[----:B------:R-:W-:Y:S02]  /*1c50*/  MOV R6, RZ ;  /* 0x000000ff00067202 */ /* 0x000fe40000000f00 */
[----:B------:R-:W-:-:S04]  /*1c60*/  IADD3 R4, PT, PT, -R4, -0x43300000, RZ ;  /* 0xbcd0000004047810 */ /* 0x000fc80007ffe1ff */
[----:B------:R-:W-:Y:S02]  /*1c70*/  DFMA R6, R22, -R6, R16 ;  /* 0x800000061606722b */ /* 0x000fe40000000010 */
[----:B------:R-:W-:-:S08]  /*1c80*/  DMUL.RP R16, R16, R10 ;  /* 0x0000000a10107228 */ /* 0x000fd00000008000 */
[----:B------:R-:W-:Y:S02]  /*1c90*/  FSETP.NEU.AND P0, PT, |R7|, R4, PT ;  /* 0x000000040700720b */ /* 0x000fe40003f0d200 */
[----:B------:R-:W-:Y:S02]  /*1ca0*/  LOP3.LUT R3, R17, R3, RZ, 0x3c, !PT ;  /* 0x0000000311037212 */ /* 0x000fe400078e3cff */
[----:B------:R-:W-:Y:S02]  /*1cb0*/  FSEL R4, R16, R22, !P0 ;  /* 0x0000001610047208 */ /* 0x000fe40004000000 */
[----:B------:R-:W-:-:S03]  /*1cc0*/  FSEL R5, R3, R23, !P0 ;  /* 0x0000001703057208 */ /* 0x000fc60004000000 */
[----:B------:R-:W-:Y:S02]  /*1cd0*/  IMAD.MOV.U32 R22, RZ, RZ, R4 ;  /* 0x000000ffff167224 */ /* 0x000fe400078e0004 */
[----:B------:R-:W-:Y:S01]  /*1ce0*/  IMAD.MOV.U32 R23, RZ, RZ, R5 ;  /* 0x000000ffff177224 */ /* 0x000fe200078e0005 */
[----:B------:R-:W-:Y:S06]  /*1cf0*/  BRA `(.L_x_36) ;  /* 0x0000000000607947 */ /* 0x000fec0003800000 */
.L_x_35:
[----:B------:R-:W-:-:S14]  /*1d00*/  DSETP.NAN.AND P0, PT, R20, R20, PT ;  /* 0x000000141400722a */ /* 0x000fdc0003f08000 */
[----:B------:R-:W-:Y:S05]  /*1d10*/  @P0 BRA `(.L_x_37) ;  /* 0x00000000004c0947 */ /* 0x000fea0003800000 */
[----:B------:R-:W-:-:S14]  /*1d20*/  DSETP.NAN.AND P0, PT, R12, R12, PT ;  /* 0x0000000c0c00722a */ /* 0x000fdc0003f08000 */
[----:B------:R-:W-:Y:S05]  /*1d30*/  @P0 BRA `(.L_x_38) ;  /* 0x0000000000340947 */ /* 0x000fea0003800000 */
[----:B------:R-:W-:Y:S01]  /*1d40*/  ISETP.NE.AND P0, PT, R5, R6, PT ;  /* 0x000000060500720c */ /* 0x000fe20003f05270 */
[----:B------:R-:W-:Y:S02]  /*1d50*/  IMAD.MOV.U32 R22, RZ, RZ, 0x0 ;  /* 0x00000000ff167424 */ /* 0x000fe400078e00ff */
[----:B------:R-:W-:-:S10]  /*1d60*/  IMAD.MOV.U32 R23, RZ, RZ, -0x80000 ;  /* 0xfff80000ff177424 */ /* 0x000fd400078e00ff */
[----:B------:R-:W-:Y:S05]  /*1d70*/  @!P0 BRA `(.L_x_36) ;  /* 0x0000000000408947 */ /* 0x000fea0003800000 */
[----:B------:R-:W-:Y:S02]  /*1d80*/  ISETP.NE.AND P0, PT, R5, 0x7ff00000, PT ;  /* 0x7ff000000500780c */ /* 0x000fe40003f05270 */
[----:B------:R-:W-:Y:S02]  /*1d90*/  LOP3.LUT R13, R21, 0x80000000, R13, 0x48, !PT ;  /* 0x80000000150d7812 */ /* 0x000fe400078e480d */
[----:B------:R-:W-:-:S13]  /*1da0*/  ISETP.EQ.OR P0, PT, R6, RZ, !P0 ;  /* 0x000000ff0600720c */ /* 0x000fda0004702670 */
[----:B------:R-:W-:Y:S01]  /*1db0*/  @P0 LOP3.LUT R3, R13, 0x7ff00000, RZ, 0xfc, !PT ;  /* 0x7ff000000d030812 */ /* 0x000fe200078efcff */
[----:B------:R-:W-:Y:S02]  /*1dc0*/  @!P0 IMAD.MOV.U32 R22, RZ, RZ, RZ ;  /* 0x000000ffff168224 */ /* 0x000fe400078e00ff */
[----:B------:R-:W-:Y:S02]  /*1dd0*/  @!P0 IMAD.MOV.U32 R23, RZ, RZ, R13 ;  /* 0x000000ffff178224 */ /* 0x000fe400078e000d */
[----:B------:R-:W-:Y:S02]  /*1de0*/  @P0 IMAD.MOV.U32 R22, RZ, RZ, RZ ;  /* 0x000000ffff160224 */ /* 0x000fe400078e00ff */
[----:B------:R-:W-:Y:S01]  /*1df0*/  @P0 IMAD.MOV.U32 R23, RZ, RZ, R3 ;  /* 0x000000ffff170224 */ /* 0x000fe200078e0003 */
[----:B------:R-:W-:Y:S06]  /*1e00*/  BRA `(.L_x_36) ;  /* 0x00000000001c7947 */ /* 0x000fec0003800000 */
.L_x_38:
[----:B------:R-:W-:Y:S02]  /*1e10*/  LOP3.LUT R3, R13, 0x80000, RZ, 0xfc, !PT ;  /* 0x000800000d037812 */ /* 0x000fe400078efcff */
[----:B------:R-:W-:-:S03]  /*1e20*/  MOV R22, R12 ;  /* 0x0000000c00167202 */ /* 0x000fc60000000f00 */
[----:B------:R-:W-:Y:S01]  /*1e30*/  IMAD.MOV.U32 R23, RZ, RZ, R3 ;  /* 0x000000ffff177224 */ /* 0x000fe200078e0003 */
[----:B------:R-:W-:Y:S06]  /*1e40*/  BRA `(.L_x_36) ;  /* 0x00000000000c7947 */ /* 0x000fec0003800000 */
.L_x_37:
[----:B------:R-:W-:Y:S01]  /*1e50*/  LOP3.LUT R3, R21, 0x80000, RZ, 0xfc, !PT ;  /* 0x0008000015037812 */ /* 0x000fe200078efcff */
[----:B------:R-:W-:-:S04]  /*1e60*/  IMAD.MOV.U32 R22, RZ, RZ, R20 ;  /* 0x000000ffff167224 */ /* 0x000fc800078e0014 */
[----:B------:R-:W-:-:S07]  /*1e70*/  IMAD.MOV.U32 R23, RZ, RZ, R3 ;  /* 0x000000ffff177224 */ /* 0x000fce00078e0003 */
.L_x_36:
[----:B------:R-:W-:Y:S05]  /*1e80*/  BSYNC.RECONVERGENT B0 ;  /* 0x0000000000007941 */ /* 0x000fea0003800200 */
.L_x_34:
[----:B------:R-:W-:Y:S02]  /*1e90*/  IMAD.MOV.U32 R6, RZ, RZ, R2 ;  /* 0x000000ffff067224 */ /* 0x000fe400078e0002 */
[----:B------:R-:W-:Y:S02]  /*1ea0*/  IMAD.MOV.U32 R7, RZ, RZ, 0x0 ;  /* 0x00000000ff077424 */ /* 0x000fe400078e00ff */
[----:B------:R-:W-:Y:S02]  /*1eb0*/  IMAD.MOV.U32 R4, RZ, RZ, R22 ;  /* 0x000000ffff047224 */ /* 0x000fe400078e0016 */
[----:B------:R-:W-:Y:S01]  /*1ec0*/  IMAD.MOV.U32 R3, RZ, RZ, R23 ;  /* 0x000000ffff037224 */ /* 0x000fe200078e0017 */
[----:B------:R-:W-:Y:S06]  /*1ed0*/  RET.REL.NODEC R6 `(_Z8calcularPd) ;  /* 0xffffffe006487950 */ /* 0x000fec0003c3ffff */
.L_x_39:
[----:B------:R-:W-:-:S00]  /*1ee0*/  BRA `(.L_x_39) ;  /* 0xfffffffc00fc7947 */ /* 0x000fc0000383ffff */
[----:B------:R-:W-:-:S00]  /*1ef0*/  NOP ;  /* 0x0000000000007918 */ /* 0x000fc00000000000 */
        /* <DEDUP_REMOVED lines=8> */
.L_x_40:


//--------------------- .nv.shared.reserved.0     --------------------------
	.section	.nv.shared.reserved.0,"aw",@nobits
	.weak		__nv_reservedSMEM_offset_0_alias
	.size		__nv_reservedSMEM_offset_0_alias, 0, 64
	.other		__nv_reservedSMEM_offset_0_alias,@"STO_CUDA_RESERVED_SHARED STV_DEFAULT"
__nv_reservedSMEM_offset_0_alias:
	.zero		0
	.zero		64


//--------------------- .nv.constant0._Z8calcularPd --------------------------
	.section	.nv.constant0._Z8calcularPd,"a",@progbits
	.sectionflags	@""
	.align	4
.nv.constant0._Z8calcularPd:
	.zero		904


//--------------------- SYMBOLS --------------------------

	.type		.nv.reservedSmem.offset0,@object
	.size		.nv.reservedSmem.offset0,0x4
